//
// Generated by NVIDIA NVVM Compiler
//
// Compiler Build ID: CL-36424714
// Cuda compilation tools, release 13.0, V13.0.88
// Based on NVVM 20.0.0
//

.version 9.0
.target sm_100
.address_size 64

	// .globl	_Z11relu_kernelPKfPfii

.visible .entry _Z11relu_kernelPKfPfii(
	.param .u64 .ptr .align 1 _Z11relu_kernelPKfPfii_param_0,
	.param .u64 .ptr .align 1 _Z11relu_kernelPKfPfii_param_1,
	.param .u32 _Z11relu_kernelPKfPfii_param_2,
	.param .u32 _Z11relu_kernelPKfPfii_param_3
)
{
	.reg .pred 	%p<2>;
	.reg .b32 	%r<8>;
	.reg .b32 	%f<3>;
	.reg .b64 	%rd<8>;

	ld.param.u64 	%rd1, [_Z11relu_kernelPKfPfii_param_0];
	ld.param.u64 	%rd2, [_Z11relu_kernelPKfPfii_param_1];
	ld.param.u32 	%r2, [_Z11relu_kernelPKfPfii_param_2];
	ld.param.u32 	%r3, [_Z11relu_kernelPKfPfii_param_3];
	mov.u32 	%r4, %ctaid.x;
	mov.u32 	%r5, %ntid.x;
	mov.u32 	%r6, %tid.x;
	mad.lo.s32 	%r1, %r4, %r5, %r6;
	mul.lo.s32 	%r7, %r3, %r2;
	setp.ge.s32 	%p1, %r1, %r7;
	@%p1 bra 	$L__BB0_2;
	cvta.to.global.u64 	%rd3, %rd2;
	cvta.to.global.u64 	%rd4, %rd1;
	mul.wide.s32 	%rd5, %r1, 4;
	add.s64 	%rd6, %rd4, %rd5;
	ld.global.f32 	%f1, [%rd6];
	max.f32 	%f2, %f1, 0f00000000;
	add.s64 	%rd7, %rd3, %rd5;
	st.global.f32 	[%rd7], %f2;
$L__BB0_2:
	ret;

}


// ===== COMPILED SASS (sm_100) =====

	.target	sm_100

	.elftype	@"ET_EXEC"


//--------------------- .note.nv.tkinfo           --------------------------
	.section	.note.nv.tkinfo,"",@"SHT_NOTE"
	.sectionflags	@"SHF_NOTE_NV_TKINFO"
	.tkinfo
        /*0018*/ 	.word	0x00000002
        /*0030*/ 	.string	""
        /*0030*/ 	.string	"ptxas"
        /*0030*/ 	.string	"Cuda compilation tools, release 13.0, V13.0.88"
        /*0030*/ 	.string	"Build cuda_13.0.r13.0/compiler.36424714_0"
        /*0030*/ 	.string	"-arch sm_100 -m 64 "



//--------------------- .note.nv.cuinfo           --------------------------
	.section	.note.nv.cuinfo,"",@"SHT_NOTE"
	.sectionflags	@"SHF_NOTE_NV_CUINFO"
        /*0018*/ 	.short	0x0002
        /*001a*/ 	.short	0x0064
        /*001c*/ 	.short	0x0082
	.zero		2


//--------------------- .nv.info                  --------------------------
	.section	.nv.info,"",@"SHT_CUDA_INFO"
	.align	4


	//----- nvinfo : EIATTR_REGCOUNT
	.align		4
        /*0000*/ 	.byte	0x04, 0x2f
        /*0002*/ 	.short	(.L_1 - .L_0)
	.align		4
.L_0:
        /*0004*/ 	.word	index@(_Z11relu_kernelPKfPfii)
        /*0008*/ 	.word	0x0000000a


	//----- nvinfo : EIATTR_FRAME_SIZE
	.align		4
.L_1:
        /*000c*/ 	.byte	0x04, 0x11
        /*000e*/ 	.short	(.L_3 - .L_2)
	.align		4
.L_2:
        /*0010*/ 	.word	index@(_Z11relu_kernelPKfPfii)
        /*0014*/ 	.word	0x00000000


	//----- nvinfo : EIATTR_MIN_STACK_SIZE
	.align		4
.L_3:
        /*0018*/ 	.byte	0x04, 0x12
        /*001a*/ 	.short	(.L_5 - .L_4)
	.align		4
.L_4:
        /*001c*/ 	.word	index@(_Z11relu_kernelPKfPfii)
        /*0020*/ 	.word	0x00000000
.L_5:


//--------------------- .nv.compat                --------------------------
	.section	.nv.compat,"",@"SHT_CUDA_COMPAT_INFO"
	.align	4
        /*0000*/ 	.byte	0x02, 0x09, 0x00, 0x00, 0x02, 0x02, 0x01, 0x00, 0x02, 0x05, 0x05, 0x00, 0x03, 0x07, 0x01, 0x01
        /*0010*/ 	.byte	0x02, 0x03, 0x00, 0x00, 0x02, 0x06, 0x01, 0x00, 0x04, 0x0b, 0x08, 0x00, 0x09, 0x00, 0x00, 0x00
        /*0020*/ 	.byte	0x00, 0x00, 0x00, 0x00


//--------------------- .nv.info._Z11relu_kernelPKfPfii --------------------------
	.section	.nv.info._Z11relu_kernelPKfPfii,"",@"SHT_CUDA_INFO"
	.sectionflags	@""
	.align	4


	//----- nvinfo : EIATTR_CUDA_API_VERSION
	.align		4
        /*0000*/ 	.byte	0x04, 0x37
        /*0002*/ 	.short	(.L_7 - .L_6)
.L_6:
        /*0004*/ 	.word	0x00000082


	//----- nvinfo : EIATTR_KPARAM_INFO
	.align		4
.L_7:
        /*0008*/ 	.byte	0x04, 0x17
        /*000a*/ 	.short	(.L_9 - .L_8)
.L_8:
        /*000c*/ 	.word	0x00000000
        /*0010*/ 	.short	0x0003
        /*0012*/ 	.short	0x0014
        /*0014*/ 	.byte	0x00, 0xf0, 0x11, 0x00


	//----- nvinfo : EIATTR_KPARAM_INFO
	.align		4
.L_9:
        /*0018*/ 	.byte	0x04, 0x17
        /*001a*/ 	.short	(.L_11 - .L_10)
.L_10:
        /*001c*/ 	.word	0x00000000
        /*0020*/ 	.short	0x0002
        /*0022*/ 	.short	0x0010
        /*0024*/ 	.byte	0x00, 0xf0, 0x11, 0x00


	//----- nvinfo : EIATTR_KPARAM_INFO
	.align		4
.L_11:
        /*0028*/ 	.byte	0x04, 0x17
        /*002a*/ 	.short	(.L_13 - .L_12)
.L_12:
        /*002c*/ 	.word	0x00000000
        /*0030*/ 	.short	0x0001
        /*0032*/ 	.short	0x0008
        /*0034*/ 	.byte	0x00, 0xf5, 0x21, 0x00


	//----- nvinfo : EIATTR_KPARAM_INFO
	.align		4
.L_13:
        /*0038*/ 	.byte	0x04, 0x17
        /*003a*/ 	.short	(.L_15 - .L_14)
.L_14:
        /*003c*/ 	.word	0x00000000
        /*0040*/ 	.short	0x0000
        /*0042*/ 	.short	0x0000
        /*0044*/ 	.byte	0x00, 0xf5, 0x21, 0x00


	//----- nvinfo : EIATTR_SPARSE_MMA_MASK
	.align		4
.L_15:
        /*0048*/ 	.byte	0x03, 0x50
        /*004a*/ 	.short	0x0000


	//----- nvinfo : EIATTR_MAXREG_COUNT
	.align		4
        /*004c*/ 	.byte	0x03, 0x1b
        /*004e*/ 	.short	0x00ff


	//----- nvinfo : EIATTR_MERCURY_ISA_VERSION
	.align		4
        /*0050*/ 	.byte	0x03, 0x5f
        /*0052*/ 	.short	0x0101


	//----- nvinfo : EIATTR_VRC_CTA_INIT_COUNT
	.align		4
        /*0054*/ 	.byte	0x02, 0x4a
	.zero		1
	.zero		1


	//----- nvinfo : EIATTR_EXIT_INSTR_OFFSETS
	.align		4
        /*0058*/ 	.byte	0x04, 0x1c
        /*005a*/ 	.short	(.L_17 - .L_16)


	//   ....[0]....
.L_16:
        /*005c*/ 	.word	0x00000080


	//   ....[1]....
        /*0060*/ 	.word	0x00000110


	//----- nvinfo : EIATTR_CBANK_PARAM_SIZE
	.align		4
.L_17:
        /*0064*/ 	.byte	0x03, 0x19
        /*0066*/ 	.short	0x0018


	//----- nvinfo : EIATTR_PARAM_CBANK
	.align		4
        /*0068*/ 	.byte	0x04, 0x0a
        /*006a*/ 	.short	(.L_19 - .L_18)
	.align		4
.L_18:
        /*006c*/ 	.word	index@(.nv.constant0._Z11relu_kernelPKfPfii)
        /*0070*/ 	.short	0x0380
        /*0072*/ 	.short	0x0018


	//----- nvinfo : EIATTR_SW_WAR
	.align		4
.L_19:
        /*0074*/ 	.byte	0x04, 0x36
        /*0076*/ 	.short	(.L_21 - .L_20)
.L_20:
        /*0078*/ 	.word	0x00000008
.L_21:


//--------------------- .nv.callgraph             --------------------------
	.section	.nv.callgraph,"",@"SHT_CUDA_CALLGRAPH"
	.align	4
	.sectionentsize	8
	.align		4
        /*0000*/ 	.word	0x00000000
	.align		4
        /*0004*/ 	.word	0xffffffff
	.align		4
        /*0008*/ 	.word	0x00000000
	.align		4
        /*000c*/ 	.word	0xfffffffe
	.align		4
        /*0010*/ 	.word	0x00000000
	.align		4
        /*0014*/ 	.word	0xfffffffd
	.align		4
        /*0018*/ 	.word	0x00000000
	.align		4
        /*001c*/ 	.word	0xfffffffc


//--------------------- .text._Z11relu_kernelPKfPfii --------------------------
	.section	.text._Z11relu_kernelPKfPfii,"ax",@progbits
	.align	128
        .global         _Z11relu_kernelPKfPfii
        .type           _Z11relu_kernelPKfPfii,@function
        .size           _Z11relu_kernelPKfPfii,(.L_x_1 - _Z11relu_kernelPKfPfii)
        .other          _Z11relu_kernelPKfPfii,@"STO_CUDA_ENTRY STV_DEFAULT"
_Z11relu_kernelPKfPfii:
.text._Z11relu_kernelPKfPfii:
[----:B------:R-:W-:Y:S01]  /*0000*/  LDC R1, c[0x0][0x37c] ;  /* 0x0000df00ff017b82 */ /* 0x000fe20000000800 */
[----:B------:R-:W0:Y:S07]  /*0010*/  S2R R0, SR_TID.X ;  /* 0x0000000000007919 */ /* 0x000e2e0000002100 */
[----:B------:R-:W0:Y:S01]  /*0020*/  S2UR UR6, SR_CTAID.X ;  /* 0x00000000000679c3 */ /* 0x000e220000002500 */
[----:B------:R-:W1:Y:S07]  /*0030*/  LDCU.64 UR4, c[0x0][0x390] ;  /* 0x00007200ff0477ac */ /* 0x000e6e0008000a00 */
[----:B------:R-:W0:Y:S01]  /*0040*/  LDC R7, c[0x0][0x360] ;  /* 0x0000d800ff077b82 */ /* 0x000e220000000800 */
[----:B-1----:R-:W-:Y:S01]  /*0050*/  UIMAD UR4, UR5, UR4, URZ ;  /* 0x00000004050472a4 */ /* 0x002fe2000f8e02ff */
[----:B0-----:R-:W-:-:S05]  /*0060*/  IMAD R7, R7, UR6, R0 ;  /* 0x0000000607077c24 */ /* 0x001fca000f8e0200 */
[----:B------:R-:W-:-:S13]  /*0070*/  ISETP.GE.AND P0, PT, R7, UR4, PT ;  /* 0x0000000407007c0c */ /* 0x000fda000bf06270 */
[----:B------:R-:W-:Y:S05]  /*0080*/  @P0 EXIT ;  /* 0x000000000000094d */ /* 0x000fea0003800000 */
[----:B------:R-:W0:Y:S01]  /*0090*/  LDC.64 R2, c[0x0][0x380] ;  /* 0x0000e000ff027b82 */ /* 0x000e220000000a00 */
[----:B------:R-:W1:Y:S07]  /*00a0*/  LDCU.64 UR4, c[0x0][0x358] ;  /* 0x00006b00ff0477ac */ /* 0x000e6e0008000a00 */
[----:B------:R-:W2:Y:S01]  /*00b0*/  LDC.64 R4, c[0x0][0x388] ;  /* 0x0000e200ff047b82 */ /* 0x000ea20000000a00 */
[----:B0-----:R-:W-:-:S06]  /*00c0*/  IMAD.WIDE R2, R7, 0x4, R2 ;  /* 0x0000000407027825 */ /* 0x001fcc00078e0202 */
[----:B-1----:R-:W3:Y:S01]  /*00d0*/  LDG.E R2, desc[UR4][R2.64] ;  /* 0x0000000402027981 */ /* 0x002ee2000c1e1900 */
[----:B--2---:R-:W-:Y:S01]  /*00e0*/  IMAD.WIDE R4, R7, 0x4, R4 ;  /* 0x0000000407047825 */ /* 0x004fe200078e0204 */
[----:B---3--:R-:W-:-:S05]  /*00f0*/  FMNMX R7, RZ, R2, !PT ;  /* 0x00000002ff077209 */ /* 0x008fca0007800000 */
[----:B------:R-:W-:Y:S01]  /*0100*/  STG.E desc[UR4][R4.64], R7 ;  /* 0x0000000704007986 */ /* 0x000fe2000c101904 */
[----:B------:R-:W-:Y:S05]  /*0110*/  EXIT ;  /* 0x000000000000794d */ /* 0x000fea0003800000 */
.L_x_0:
[----:B------:R-:W-:-:S00]  /*0120*/  BRA `(.L_x_0) ;  /* 0xfffffffc00fc7947 */ /* 0x000fc0000383ffff */
[----:B------:R-:W-:-:S00]  /*0130*/  NOP ;  /* 0x0000000000007918 */ /* 0x000fc00000000000 */
        /* <DEDUP_REMOVED lines=12> */
.L_x_1:


//--------------------- .nv.shared.reserved.0     --------------------------
	.section	.nv.shared.reserved.0,"aw",@nobits
	.weak		__nv_reservedSMEM_offset_0_alias
	.size		__nv_reservedSMEM_offset_0_alias, 0, 64
	.other		__nv_reservedSMEM_offset_0_alias,@"STO_CUDA_RESERVED_SHARED STV_DEFAULT"
__nv_reservedSMEM_offset_0_alias:
	.zero		0
	.zero		64


//--------------------- .nv.constant0._Z11relu_kernelPKfPfii --------------------------
	.section	.nv.constant0._Z11relu_kernelPKfPfii,"a",@progbits
	.sectionflags	@""
	.align	4
.nv.constant0._Z11relu_kernelPKfPfii:
	.zero		920


//--------------------- SYMBOLS --------------------------

	.type		.nv.reservedSmem.offset0,@object
	.size		.nv.reservedSmem.offset0,0x4
